//
// Generated by NVIDIA NVVM Compiler
//
// Compiler Build ID: CL-36424714
// Cuda compilation tools, release 13.0, V13.0.88
// Based on NVVM 20.0.0
//

.version 9.0
.target sm_100
.address_size 64

	// .globl	_Z7add4096PfS_
.extern .func  (.param .b32 func_retval0) vprintf
(
	.param .b64 vprintf_param_0,
	.param .b64 vprintf_param_1
)
;
// _ZZ7add4096PfS_E4nums has been demoted
.global .align 1 .b8 $str[28] = {116, 111, 116, 97, 108, 32, 97, 108, 105, 118, 101, 61, 37, 100, 32, 105, 61, 37, 100, 44, 32, 37, 53, 46, 50, 102, 10};

.visible .entry _Z7add4096PfS_(
	.param .u64 .ptr .align 1 _Z7add4096PfS__param_0,
	.param .u64 .ptr .align 1 _Z7add4096PfS__param_1
)
{
	.local .align 16 .b8 	__local_depot0[16];
	.reg .b64 	%SP;
	.reg .b64 	%SPL;
	.reg .pred 	%p<6>;
	.reg .b32 	%r<27>;
	.reg .b32 	%f<48>;
	.reg .b64 	%rd<28>;
	.reg .b64 	%fd<7>;
	// demoted variable
	.shared .align 4 .b8 _ZZ7add4096PfS_E4nums[16384];
	mov.u64 	%SPL, __local_depot0;
	cvta.local.u64 	%SP, %SPL;
	ld.param.u64 	%rd3, [_Z7add4096PfS__param_0];
	ld.param.u64 	%rd2, [_Z7add4096PfS__param_1];
	cvta.to.global.u64 	%rd4, %rd3;
	add.u64 	%rd5, %SP, 0;
	add.u64 	%rd1, %SPL, 0;
	mov.u32 	%r1, %ctaid.x;
	mov.u32 	%r2, %tid.x;
	shl.b32 	%r4, %r1, 12;
	or.b32  	%r5, %r4, %r2;
	mul.wide.u32 	%rd6, %r5, 4;
	add.s64 	%rd7, %rd4, %rd6;
	ld.global.f32 	%f1, [%rd7];
	shl.b32 	%r6, %r2, 2;
	mov.u32 	%r7, _ZZ7add4096PfS_E4nums;
	add.s32 	%r3, %r7, %r6;
	st.shared.f32 	[%r3], %f1;
	ld.global.f32 	%f2, [%rd7+4096];
	st.shared.f32 	[%r3+4096], %f2;
	ld.global.f32 	%f3, [%rd7+8192];
	st.shared.f32 	[%r3+8192], %f3;
	ld.global.f32 	%f4, [%rd7+12288];
	st.shared.f32 	[%r3+12288], %f4;
	bar.sync 	0;
	ld.shared.f32 	%f5, [%r3];
	ld.shared.f32 	%f6, [%r3+4096];
	add.f32 	%f7, %f5, %f6;
	ld.shared.f32 	%f8, [%r3+8192];
	add.f32 	%f9, %f7, %f8;
	ld.shared.f32 	%f10, [%r3+12288];
	add.f32 	%f11, %f9, %f10;
	st.shared.f32 	[%r3], %f11;
	cvt.f64.f32 	%fd1, %f11;
	mov.b32 	%r8, 1024;
	st.local.v2.u32 	[%rd1], {%r8, %r2};
	st.local.f64 	[%rd1+8], %fd1;
	mov.u64 	%rd8, $str;
	cvta.global.u64 	%rd9, %rd8;
	{ // callseq 0, 0
	.param .b64 param0;
	st.param.b64 	[param0], %rd9;
	.param .b64 param1;
	st.param.b64 	[param1], %rd5;
	.param .b32 retval0;
	call.uni (retval0), 
	vprintf, 
	(
	param0, 
	param1
	);
	ld.param.b32 	%r9, [retval0];
	} // callseq 0
	bar.sync 	0;
	setp.gt.u32 	%p1, %r2, 255;
	@%p1 bra 	$L__BB0_2;
	ld.shared.f32 	%f12, [%r3];
	ld.shared.f32 	%f13, [%r3+1024];
	add.f32 	%f14, %f12, %f13;
	ld.shared.f32 	%f15, [%r3+2048];
	add.f32 	%f16, %f14, %f15;
	ld.shared.f32 	%f17, [%r3+3072];
	add.f32 	%f18, %f16, %f17;
	st.shared.f32 	[%r3], %f18;
	cvt.f64.f32 	%fd2, %f18;
	mov.b32 	%r11, 256;
	st.local.v2.u32 	[%rd1], {%r11, %r2};
	st.local.f64 	[%rd1+8], %fd2;
	cvta.global.u64 	%rd11, %rd8;
	{ // callseq 1, 0
	.param .b64 param0;
	st.param.b64 	[param0], %rd11;
	.param .b64 param1;
	st.param.b64 	[param1], %rd5;
	.param .b32 retval0;
	call.uni (retval0), 
	vprintf, 
	(
	param0, 
	param1
	);
	ld.param.b32 	%r12, [retval0];
	} // callseq 1
$L__BB0_2:
	bar.sync 	0;
	setp.gt.u32 	%p2, %r2, 63;
	@%p2 bra 	$L__BB0_4;
	ld.shared.f32 	%f19, [%r3];
	ld.shared.f32 	%f20, [%r3+256];
	add.f32 	%f21, %f19, %f20;
	ld.shared.f32 	%f22, [%r3+512];
	add.f32 	%f23, %f21, %f22;
	ld.shared.f32 	%f24, [%r3+768];
	add.f32 	%f25, %f23, %f24;
	st.shared.f32 	[%r3], %f25;
	cvt.f64.f32 	%fd3, %f25;
	mov.b32 	%r14, 64;
	st.local.v2.u32 	[%rd1], {%r14, %r2};
	st.local.f64 	[%rd1+8], %fd3;
	cvta.global.u64 	%rd14, %rd8;
	{ // callseq 2, 0
	.param .b64 param0;
	st.param.b64 	[param0], %rd14;
	.param .b64 param1;
	st.param.b64 	[param1], %rd5;
	.param .b32 retval0;
	call.uni (retval0), 
	vprintf, 
	(
	param0, 
	param1
	);
	ld.param.b32 	%r15, [retval0];
	} // callseq 2
$L__BB0_4:
	bar.sync 	0;
	setp.gt.u32 	%p3, %r2, 15;
	@%p3 bra 	$L__BB0_6;
	ld.shared.f32 	%f26, [%r3];
	ld.shared.f32 	%f27, [%r3+64];
	add.f32 	%f28, %f26, %f27;
	ld.shared.f32 	%f29, [%r3+128];
	add.f32 	%f30, %f28, %f29;
	ld.shared.f32 	%f31, [%r3+192];
	add.f32 	%f32, %f30, %f31;
	st.shared.f32 	[%r3], %f32;
	cvt.f64.f32 	%fd4, %f32;
	mov.b32 	%r17, 16;
	st.local.v2.u32 	[%rd1], {%r17, %r2};
	st.local.f64 	[%rd1+8], %fd4;
	cvta.global.u64 	%rd17, %rd8;
	{ // callseq 3, 0
	.param .b64 param0;
	st.param.b64 	[param0], %rd17;
	.param .b64 param1;
	st.param.b64 	[param1], %rd5;
	.param .b32 retval0;
	call.uni (retval0), 
	vprintf, 
	(
	param0, 
	param1
	);
	ld.param.b32 	%r18, [retval0];
	} // callseq 3
$L__BB0_6:
	bar.sync 	0;
	setp.gt.u32 	%p4, %r2, 3;
	@%p4 bra 	$L__BB0_8;
	ld.shared.f32 	%f33, [%r3];
	ld.shared.f32 	%f34, [%r3+16];
	add.f32 	%f35, %f33, %f34;
	ld.shared.f32 	%f36, [%r3+32];
	add.f32 	%f37, %f35, %f36;
	ld.shared.f32 	%f38, [%r3+48];
	add.f32 	%f39, %f37, %f38;
	st.shared.f32 	[%r3], %f39;
	cvt.f64.f32 	%fd5, %f39;
	mov.b32 	%r20, 4;
	st.local.v2.u32 	[%rd1], {%r20, %r2};
	st.local.f64 	[%rd1+8], %fd5;
	cvta.global.u64 	%rd20, %rd8;
	{ // callseq 4, 0
	.param .b64 param0;
	st.param.b64 	[param0], %rd20;
	.param .b64 param1;
	st.param.b64 	[param1], %rd5;
	.param .b32 retval0;
	call.uni (retval0), 
	vprintf, 
	(
	param0, 
	param1
	);
	ld.param.b32 	%r21, [retval0];
	} // callseq 4
$L__BB0_8:
	bar.sync 	0;
	setp.ne.s32 	%p5, %r2, 0;
	@%p5 bra 	$L__BB0_10;
	ld.shared.f32 	%f40, [%r3];
	ld.shared.f32 	%f41, [_ZZ7add4096PfS_E4nums+4];
	add.f32 	%f42, %f40, %f41;
	ld.shared.f32 	%f43, [_ZZ7add4096PfS_E4nums+8];
	add.f32 	%f44, %f42, %f43;
	ld.shared.f32 	%f45, [_ZZ7add4096PfS_E4nums+12];
	add.f32 	%f46, %f44, %f45;
	st.shared.f32 	[%r3], %f46;
	cvt.f64.f32 	%fd6, %f46;
	mov.b32 	%r23, 0;
	mov.b32 	%r24, 1;
	st.local.v2.u32 	[%rd1], {%r24, %r23};
	st.local.f64 	[%rd1+8], %fd6;
	cvta.global.u64 	%rd23, %rd8;
	{ // callseq 5, 0
	.param .b64 param0;
	st.param.b64 	[param0], %rd23;
	.param .b64 param1;
	st.param.b64 	[param1], %rd5;
	.param .b32 retval0;
	call.uni (retval0), 
	vprintf, 
	(
	param0, 
	param1
	);
	ld.param.b32 	%r25, [retval0];
	} // callseq 5
$L__BB0_10:
	cvta.to.global.u64 	%rd25, %rd2;
	ld.shared.f32 	%f47, [_ZZ7add4096PfS_E4nums];
	mul.wide.u32 	%rd26, %r1, 4;
	add.s64 	%rd27, %rd25, %rd26;
	st.global.f32 	[%rd27], %f47;
	ret;

}


// ===== COMPILED SASS (sm_100) =====

	.target	sm_100

	.elftype	@"ET_EXEC"


//--------------------- .note.nv.tkinfo           --------------------------
	.section	.note.nv.tkinfo,"",@"SHT_NOTE"
	.sectionflags	@"SHF_NOTE_NV_TKINFO"
	.tkinfo
        /*0018*/ 	.word	0x00000002
        /*0030*/ 	.string	""
        /*0030*/ 	.string	"ptxas"
        /*0030*/ 	.string	"Cuda compilation tools, release 13.0, V13.0.88"
        /*0030*/ 	.string	"Build cuda_13.0.r13.0/compiler.36424714_0"
        /*0030*/ 	.string	"-arch sm_100 -m 64 "



//--------------------- .note.nv.cuinfo           --------------------------
	.section	.note.nv.cuinfo,"",@"SHT_NOTE"
	.sectionflags	@"SHF_NOTE_NV_CUINFO"
        /*0018*/ 	.short	0x0002
        /*001a*/ 	.short	0x0064
        /*001c*/ 	.short	0x0082
	.zero		2


//--------------------- .nv.info                  --------------------------
	.section	.nv.info,"",@"SHT_CUDA_INFO"
	.align	4


	//----- nvinfo : EIATTR_REGCOUNT
	.align		4
        /*0000*/ 	.byte	0x04, 0x2f
        /*0002*/ 	.short	(.L_2 - .L_1)
	.align		4
.L_1:
        /*0004*/ 	.word	index@(_Z7add4096PfS_)
        /*0008*/ 	.word	0x0000001a


	//----- nvinfo : EIATTR_FRAME_SIZE
	.align		4
.L_2:
        /*000c*/ 	.byte	0x04, 0x11
        /*000e*/ 	.short	(.L_4 - .L_3)
	.align		4
.L_3:
        /*0010*/ 	.word	index@(_Z7add4096PfS_)
        /*0014*/ 	.word	0x00000010


	//----- nvinfo : EIATTR_MIN_STACK_SIZE
	.align		4
.L_4:
        /*0018*/ 	.byte	0x04, 0x12
        /*001a*/ 	.short	(.L_6 - .L_5)
	.align		4
.L_5:
        /*001c*/ 	.word	index@(_Z7add4096PfS_)
        /*0020*/ 	.word	0x00000010
.L_6:


//--------------------- .nv.compat                --------------------------
	.section	.nv.compat,"",@"SHT_CUDA_COMPAT_INFO"
	.align	4
        /*0000*/ 	.byte	0x02, 0x09, 0x00, 0x00, 0x02, 0x02, 0x01, 0x00, 0x02, 0x05, 0x05, 0x00, 0x03, 0x07, 0x01, 0x01
        /*0010*/ 	.byte	0x02, 0x03, 0x00, 0x00, 0x02, 0x06, 0x01, 0x00, 0x04, 0x0b, 0x08, 0x00, 0x09, 0x00, 0x00, 0x00
        /*0020*/ 	.byte	0x00, 0x00, 0x00, 0x00


//--------------------- .nv.info._Z7add4096PfS_   --------------------------
	.section	.nv.info._Z7add4096PfS_,"",@"SHT_CUDA_INFO"
	.sectionflags	@""
	.align	4


	//----- nvinfo : EIATTR_CUDA_API_VERSION
	.align		4
        /*0000*/ 	.byte	0x04, 0x37
        /*0002*/ 	.short	(.L_8 - .L_7)
.L_7:
        /*0004*/ 	.word	0x00000082


	//----- nvinfo : EIATTR_KPARAM_INFO
	.align		4
.L_8:
        /*0008*/ 	.byte	0x04, 0x17
        /*000a*/ 	.short	(.L_10 - .L_9)
.L_9:
        /*000c*/ 	.word	0x00000000
        /*0010*/ 	.short	0x0001
        /*0012*/ 	.short	0x0008
        /*0014*/ 	.byte	0x00, 0xf5, 0x21, 0x00


	//----- nvinfo : EIATTR_KPARAM_INFO
	.align		4
.L_10:
        /*0018*/ 	.byte	0x04, 0x17
        /*001a*/ 	.short	(.L_12 - .L_11)
.L_11:
        /*001c*/ 	.word	0x00000000
        /*0020*/ 	.short	0x0000
        /*0022*/ 	.short	0x0000
        /*0024*/ 	.byte	0x00, 0xf5, 0x21, 0x00


	//----- nvinfo : EIATTR_SPARSE_MMA_MASK
	.align		4
.L_12:
        /*0028*/ 	.byte	0x03, 0x50
        /*002a*/ 	.short	0x0000


	//----- nvinfo : EIATTR_MAXREG_COUNT
	.align		4
        /*002c*/ 	.byte	0x03, 0x1b
        /*002e*/ 	.short	0x00ff


	//----- nvinfo : EIATTR_NUM_BARRIERS
	.align		4
        /*0030*/ 	.byte	0x02, 0x4c
        /*0032*/ 	.byte	0x01
	.zero		1


	//----- nvinfo : EIATTR_EXTERNS
	.align		4
        /*0034*/ 	.byte	0x04, 0x0f
        /*0036*/ 	.short	(.L_14 - .L_13)


	//   ....[0]....
	.align		4
.L_13:
        /*0038*/ 	.word	index@(vprintf)


	//----- nvinfo : EIATTR_MERCURY_ISA_VERSION
	.align		4
.L_14:
        /*003c*/ 	.byte	0x03, 0x5f
        /*003e*/ 	.short	0x0101


	//----- nvinfo : EIATTR_UNUSED_LOAD_BYTE_OFFSET
	.align		4
        /*0040*/ 	.byte	0x04, 0x44
        /*0042*/ 	.short	(.L_16 - .L_15)


	//   ....[0]....
.L_15:
        /*0044*/ 	.word	0x000009e0
        /*0048*/ 	.word	0x0000fff0


	//----- nvinfo : EIATTR_VRC_CTA_INIT_COUNT
	.align		4
.L_16:
        /*004c*/ 	.byte	0x02, 0x4a
	.zero		1
	.zero		1


	//----- nvinfo : EIATTR_SYSCALL_OFFSETS
	.align		4
        /*0050*/ 	.byte	0x04, 0x46
        /*0052*/ 	.short	(.L_18 - .L_17)


	//   ....[0]....
.L_17:
        /*0054*/ 	.word	0x000002e0


	//   ....[1]....
        /*0058*/ 	.word	0x00000460


	//   ....[2]....
        /*005c*/ 	.word	0x000005f0


	//   ....[3]....
        /*0060*/ 	.word	0x00000780


	//   ....[4]....
        /*0064*/ 	.word	0x00000910


	//   ....[5]....
        /*0068*/ 	.word	0x00000ad0


	//----- nvinfo : EIATTR_EXIT_INSTR_OFFSETS
	.align		4
.L_18:
        /*006c*/ 	.byte	0x04, 0x1c
        /*006e*/ 	.short	(.L_20 - .L_19)


	//   ....[0]....
.L_19:
        /*0070*/ 	.word	0x00000b60


	//----- nvinfo : EIATTR_CRS_STACK_SIZE
	.align		4
.L_20:
        /*0074*/ 	.byte	0x04, 0x1e
        /*0076*/ 	.short	(.L_22 - .L_21)
.L_21:
        /*0078*/ 	.word	0x00000000


	//----- nvinfo : EIATTR_CBANK_PARAM_SIZE
	.align		4
.L_22:
        /*007c*/ 	.byte	0x03, 0x19
        /*007e*/ 	.short	0x0010


	//----- nvinfo : EIATTR_PARAM_CBANK
	.align		4
        /*0080*/ 	.byte	0x04, 0x0a
        /*0082*/ 	.short	(.L_24 - .L_23)
	.align		4
.L_23:
        /*0084*/ 	.word	index@(.nv.constant0._Z7add4096PfS_)
        /*0088*/ 	.short	0x0380
        /*008a*/ 	.short	0x0010


	//----- nvinfo : EIATTR_SW_WAR
	.align		4
.L_24:
        /*008c*/ 	.byte	0x04, 0x36
        /*008e*/ 	.short	(.L_26 - .L_25)
.L_25:
        /*0090*/ 	.word	0x00000008
.L_26:


//--------------------- .nv.callgraph             --------------------------
	.section	.nv.callgraph,"",@"SHT_CUDA_CALLGRAPH"
	.align	4
	.sectionentsize	8
	.align		4
        /*0000*/ 	.word	0x00000000
	.align		4
        /*0004*/ 	.word	0xffffffff
	.align		4
        /*0008*/ 	.word	index@(_Z7add4096PfS_)
	.align		4
        /*000c*/ 	.word	index@(vprintf)
	.align		4
        /*0010*/ 	.word	0x00000000
	.align		4
        /*0014*/ 	.word	0xfffffffe
	.align		4
        /*0018*/ 	.word	0x00000000
	.align		4
        /*001c*/ 	.word	0xfffffffd
	.align		4
        /*0020*/ 	.word	0x00000000
	.align		4
        /*0024*/ 	.word	0xfffffffc


//--------------------- .nv.constant4             --------------------------
	.section	.nv.constant4,"a",@progbits
	.align	8
	.align		8
.nv.constant4:
        /*0000*/ 	.dword	vprintf
	.align		8
        /*0008*/ 	.dword	$str


//--------------------- .text._Z7add4096PfS_      --------------------------
	.section	.text._Z7add4096PfS_,"ax",@progbits
	.align	128
        .global         _Z7add4096PfS_
        .type           _Z7add4096PfS_,@function
        .size           _Z7add4096PfS_,(.L_x_8 - _Z7add4096PfS_)
        .other          _Z7add4096PfS_,@"STO_CUDA_ENTRY STV_DEFAULT"
_Z7add4096PfS_:
.text._Z7add4096PfS_:
[----:B------:R-:W0:Y:S01]  /*0000*/  LDC R1, c[0x0][0x37c] ;  /* 0x0000df00ff017b82 */ /* 0x000e220000000800 */
[----:B------:R-:W1:Y:S07]  /*0010*/  S2R R23, SR_CTAID.X ;  /* 0x0000000000177919 */ /* 0x000e6e0000002500 */
[----:B------:R-:W2:Y:S01]  /*0020*/  LDC.64 R2, c[0x0][0x380] ;  /* 0x0000e000ff027b82 */ /* 0x000ea20000000a00 */
[----:B------:R-:W3:Y:S01]  /*0030*/  LDCU.64 UR36, c[0x0][0x358] ;  /* 0x00006b00ff2477ac */ /* 0x000ee20008000a00 */
[----:B0-----:R-:W-:Y:S01]  /*0040*/  IADD3 R1, PT, PT, R1, -0x10, RZ ;  /* 0xfffffff001017810 */ /* 0x001fe20007ffe0ff */
[----:B------:R-:W0:Y:S05]  /*0050*/  S2R R17, SR_TID.X ;  /* 0x0000000000117919 */ /* 0x000e2a0000002100 */
[----:B------:R-:W4:Y:S01]  /*0060*/  S2UR UR5, SR_CgaCtaId ;  /* 0x00000000000579c3 */ /* 0x000f220000008800 */
[----:B------:R-:W-:Y:S01]  /*0070*/  UMOV UR4, 0x400 ;  /* 0x0000040000047882 */ /* 0x000fe20000000000 */
[----:B------:R-:W-:Y:S01]  /*0080*/  HFMA2 R16, -RZ, RZ, 0, 6.103515625e-05 ;  /* 0x00000400ff107431 */ /* 0x000fe200000001ff */
[----:B------:R-:W5:Y:S01]  /*0090*/  LDCU.64 UR6, c[0x4][0x8] ;  /* 0x01000100ff0677ac */ /* 0x000f620008000a00 */
[----:B-1----:R-:W-:-:S05]  /*00a0*/  IMAD.SHL.U32 R0, R23, 0x1000, RZ ;  /* 0x0000100017007824 */ /* 0x002fca00078e00ff */
[----:B0-----:R-:W-:-:S05]  /*00b0*/  LOP3.LUT R5, R0, R17, RZ, 0xfc, !PT ;  /* 0x0000001100057212 */ /* 0x001fca00078efcff */
[----:B--2---:R-:W-:-:S05]  /*00c0*/  IMAD.WIDE.U32 R2, R5, 0x4, R2 ;  /* 0x0000000405027825 */ /* 0x004fca00078e0002 */
[----:B---3--:R-:W2:Y:S04]  /*00d0*/  LDG.E R5, desc[UR36][R2.64] ;  /* 0x0000002402057981 */ /* 0x008ea8000c1e1900 */
[----:B------:R-:W3:Y:S04]  /*00e0*/  LDG.E R7, desc[UR36][R2.64+0x1000] ;  /* 0x0010002402077981 */ /* 0x000ee8000c1e1900 */
[----:B------:R-:W3:Y:S04]  /*00f0*/  LDG.E R11, desc[UR36][R2.64+0x2000] ;  /* 0x00200024020b7981 */ /* 0x000ee8000c1e1900 */
[----:B------:R0:W3:Y:S01]  /*0100*/  LDG.E R13, desc[UR36][R2.64+0x3000] ;  /* 0x00300024020d7981 */ /* 0x0000e2000c1e1900 */
[----:B----4-:R-:W-:Y:S01]  /*0110*/  ULEA UR4, UR5, UR4, 0x18 ;  /* 0x0000000405047291 */ /* 0x010fe2000f8ec0ff */
[----:B-----5:R-:W-:Y:S01]  /*0120*/  MOV R4, UR6 ;  /* 0x0000000600047c02 */ /* 0x020fe20008000f00 */
[----:B------:R-:W1:Y:S01]  /*0130*/  LDCU UR5, c[0x0][0x2fc] ;  /* 0x00005f80ff0577ac */ /* 0x000e620008000800 */
[----:B------:R-:W-:Y:S03]  /*0140*/  STL.64 [R1], R16 ;  /* 0x0000001001007387 */ /* 0x000fe60000100a00 */
[----:B------:R-:W-:-:S02]  /*0150*/  LEA R18, R17, UR4, 0x2 ;  /* 0x0000000411127c11 */ /* 0x000fc4000f8e10ff */
[----:B0-----:R-:W-:-:S03]  /*0160*/  MOV R2, 0x0 ;  /* 0x0000000000027802 */ /* 0x001fc60000000f00 */
[----:B------:R-:W0:Y:S02]  /*0170*/  LDCU UR4, c[0x0][0x2f8] ;  /* 0x00005f00ff0477ac */ /* 0x000e240008000800 */
[----:B0-----:R-:W-:-:S04]  /*0180*/  IADD3 R19, P0, PT, R1, UR4, RZ ;  /* 0x0000000401137c10 */ /* 0x001fc8000ff1e0ff */
[----:B------:R-:W-:Y:S01]  /*0190*/  MOV R6, R19 ;  /* 0x0000001300067202 */ /* 0x000fe20000000f00 */
[----:B-1----:R-:W-:Y:S01]  /*01a0*/  IMAD.X R22, RZ, RZ, UR5, P0 ;  /* 0x00000005ff167e24 */ /* 0x002fe200080e06ff */
[----:B--2---:R0:W-:Y:S04]  /*01b0*/  STS [R18], R5 ;  /* 0x0000000512007388 */ /* 0x0041e80000000800 */
[----:B---3--:R1:W-:Y:S04]  /*01c0*/  STS [R18+0x1000], R7 ;  /* 0x0010000712007388 */ /* 0x0083e80000000800 */
[----:B------:R2:W-:Y:S01]  /*01d0*/  STS [R18+0x2000], R11 ;  /* 0x0020000b12007388 */ /* 0x0005e20000000800 */
[----:B0-----:R-:W-:-:S03]  /*01e0*/  IMAD.U32 R5, RZ, RZ, UR7 ;  /* 0x00000007ff057e24 */ /* 0x001fc6000f8e00ff */
[----:B------:R-:W-:Y:S01]  /*01f0*/  STS [R18+0x3000], R13 ;  /* 0x0030000d12007388 */ /* 0x000fe20000000800 */
[----:B-1----:R-:W-:Y:S01]  /*0200*/  IMAD.MOV.U32 R7, RZ, RZ, R22 ;  /* 0x000000ffff077224 */ /* 0x002fe200078e0016 */
[----:B------:R-:W-:Y:S08]  /*0210*/  BAR.SYNC.DEFER_BLOCKING 0x0 ;  /* 0x0000000000007b1d */ /* 0x000ff00000010000 */
[----:B--2---:R0:W1:Y:S01]  /*0220*/  LDC.64 R10, c[0x4][R2] ;  /* 0x01000000020a7b82 */ /* 0x0040620000000a00 */
[----:B------:R-:W-:Y:S04]  /*0230*/  LDS R0, [R18] ;  /* 0x0000000012007984 */ /* 0x000fe80000000800 */
[----:B------:R-:W2:Y:S04]  /*0240*/  LDS R3, [R18+0x1000] ;  /* 0x0010000012037984 */ /* 0x000ea80000000800 */
[----:B------:R-:W3:Y:S04]  /*0250*/  LDS R9, [R18+0x2000] ;  /* 0x0020000012097984 */ /* 0x000ee80000000800 */
[----:B------:R-:W4:Y:S01]  /*0260*/  LDS R15, [R18+0x3000] ;  /* 0x00300000120f7984 */ /* 0x000f220000000800 */
[----:B--2---:R-:W-:-:S04]  /*0270*/  FADD R0, R0, R3 ;  /* 0x0000000300007221 */ /* 0x004fc80000000000 */
[----:B---3--:R-:W-:-:S04]  /*0280*/  FADD R0, R0, R9 ;  /* 0x0000000900007221 */ /* 0x008fc80000000000 */
[----:B----4-:R-:W-:-:S04]  /*0290*/  FADD R3, R0, R15 ;  /* 0x0000000f00037221 */ /* 0x010fc80000000000 */
[----:B------:R-:W2:Y:S01]  /*02a0*/  F2F.F64.F32 R8, R3 ;  /* 0x0000000300087310 */ /* 0x000ea20000201800 */
[----:B------:R0:W-:Y:S04]  /*02b0*/  STS [R18], R3 ;  /* 0x0000000312007388 */ /* 0x0001e80000000800 */
[----:B-12---:R0:W-:Y:S02]  /*02c0*/  STL.64 [R1+0x8], R8 ;  /* 0x0000080801007387 */ /* 0x0061e40000100a00 */
[----:B------:R-:W-:-:S07]  /*02d0*/  LEPC R20, `(.L_x_0) ;  /* 0x000000001014794e */ /* 0x000fce0000000000 */
[----:B0-----:R-:W-:Y:S05]  /*02e0*/  CALL.ABS.NOINC R10 ;  /* 0x000000000a007343 */ /* 0x001fea0003c00000 */
.L_x_0:
[----:B------:R-:W-:Y:S01]  /*02f0*/  ISETP.GT.U32.AND P0, PT, R17, 0xff, PT ;  /* 0x000000ff1100780c */ /* 0x000fe20003f04070 */
[----:B------:R-:W-:Y:S05]  /*0300*/  WARPSYNC.ALL ;  /* 0x0000000000007948 */ /* 0x000fea0003800000 */
[----:B------:R-:W-:Y:S07]  /*0310*/  BAR.SYNC.DEFER_BLOCKING 0x0 ;  /* 0x0000000000007b1d */ /* 0x000fee0000010000 */
[----:B------:R-:W-:Y:S05]  /*0320*/  @P0 BRA `(.L_x_1) ;  /* 0x0000000000500947 */ /* 0x000fea0003800000 */
[----:B------:R-:W-:Y:S01]  /*0330*/  LDS R0, [R18] ;  /* 0x0000000012007984 */ /* 0x000fe20000000800 */
[----:B------:R-:W-:Y:S01]  /*0340*/  HFMA2 R16, -RZ, RZ, 0, 1.52587890625e-05 ;  /* 0x00000100ff107431 */ /* 0x000fe200000001ff */
[----:B------:R0:W1:Y:S01]  /*0350*/  LDC.64 R10, c[0x4][R2] ;  /* 0x01000000020a7b82 */ /* 0x0000620000000a00 */
[----:B------:R-:W2:Y:S01]  /*0360*/  LDCU.64 UR4, c[0x4][0x8] ;  /* 0x01000100ff0477ac */ /* 0x000ea20008000a00 */
[----:B------:R-:W3:Y:S01]  /*0370*/  LDS R3, [R18+0x400] ;  /* 0x0004000012037984 */ /* 0x000ee20000000800 */
[----:B------:R-:W-:-:S03]  /*0380*/  IMAD.MOV.U32 R6, RZ, RZ, R19 ;  /* 0x000000ffff067224 */ /* 0x000fc600078e0013 */
[----:B------:R-:W4:Y:S04]  /*0390*/  LDS R5, [R18+0x800] ;  /* 0x0008000012057984 */ /* 0x000f280000000800 */
[----:B------:R-:W5:Y:S04]  /*03a0*/  LDS R7, [R18+0xc00] ;  /* 0x000c000012077984 */ /* 0x000f680000000800 */
[----:B------:R0:W-:Y:S01]  /*03b0*/  STL.64 [R1], R16 ;  /* 0x0000001001007387 */ /* 0x0001e20000100a00 */
[----:B--2---:R-:W-:Y:S02]  /*03c0*/  IMAD.U32 R4, RZ, RZ, UR4 ;  /* 0x00000004ff047e24 */ /* 0x004fe4000f8e00ff */
[----:B---3--:R-:W-:-:S04]  /*03d0*/  FADD R0, R0, R3 ;  /* 0x0000000300007221 */ /* 0x008fc80000000000 */
[----:B----4-:R-:W-:Y:S01]  /*03e0*/  FADD R0, R0, R5 ;  /* 0x0000000500007221 */ /* 0x010fe20000000000 */
[----:B------:R-:W-:-:S03]  /*03f0*/  MOV R5, UR5 ;  /* 0x0000000500057c02 */ /* 0x000fc60008000f00 */
[----:B-----5:R-:W-:Y:S01]  /*0400*/  FADD R3, R0, R7 ;  /* 0x0000000700037221 */ /* 0x020fe20000000000 */
[----:B------:R-:W-:-:S03]  /*0410*/  MOV R7, R22 ;  /* 0x0000001600077202 */ /* 0x000fc60000000f00 */
[----:B------:R-:W2:Y:S01]  /*0420*/  F2F.F64.F32 R8, R3 ;  /* 0x0000000300087310 */ /* 0x000ea20000201800 */
[----:B------:R0:W-:Y:S04]  /*0430*/  STS [R18], R3 ;  /* 0x0000000312007388 */ /* 0x0001e80000000800 */
[----:B-12---:R0:W-:Y:S02]  /*0440*/  STL.64 [R1+0x8], R8 ;  /* 0x0000080801007387 */ /* 0x0061e40000100a00 */
[----:B------:R-:W-:-:S07]  /*0450*/  LEPC R20, `(.L_x_1) ;  /* 0x000000001014794e */ /* 0x000fce0000000000 */
[----:B0-----:R-:W-:Y:S05]  /*0460*/  CALL.ABS.NOINC R10 ;  /* 0x000000000a007343 */ /* 0x001fea0003c00000 */
.L_x_1:
[----:B------:R-:W-:Y:S01]  /*0470*/  ISETP.GT.U32.AND P0, PT, R17, 0x3f, PT ;  /* 0x0000003f1100780c */ /* 0x000fe20003f04070 */
[----:B------:R-:W-:Y:S05]  /*0480*/  WARPSYNC.ALL ;  /* 0x0000000000007948 */ /* 0x000fea0003800000 */
[----:B------:R-:W-:Y:S07]  /*0490*/  BAR.SYNC.DEFER_BLOCKING 0x0 ;  /* 0x0000000000007b1d */ /* 0x000fee0000010000 */
[----:B------:R-:W-:Y:S05]  /*04a0*/  @P0 BRA `(.L_x_2) ;  /* 0x0000000000540947 */ /* 0x000fea0003800000 */
[----:B------:R-:W-:Y:S01]  /*04b0*/  LDS R0, [R18] ;  /* 0x0000000012007984 */ /* 0x000fe20000000800 */
[----:B------:R-:W-:Y:S01]  /*04c0*/  IMAD.MOV.U32 R16, RZ, RZ, 0x40 ;  /* 0x00000040ff107424 */ /* 0x000fe200078e00ff */
[----:B------:R-:W0:Y:S01]  /*04d0*/  LDCU.64 UR4, c[0x4][0x8] ;  /* 0x01000100ff0477ac */ /* 0x000e220008000a00 */
[----:B------:R-:W-:Y:S01]  /*04e0*/  MOV R6, R19 ;  /* 0x0000001300067202 */ /* 0x000fe20000000f00 */
[----:B------:R-:W1:Y:S04]  /*04f0*/  LDS R3, [R18+0x100] ;  /* 0x0001000012037984 */ /* 0x000e680000000800 */
[----:B------:R-:W2:Y:S04]  /*0500*/  LDS R5, [R18+0x200] ;  /* 0x0002000012057984 */ /* 0x000ea80000000800 */
[----:B------:R-:W3:Y:S04]  /*0510*/  LDS R7, [R18+0x300] ;  /* 0x0003000012077984 */ /* 0x000ee80000000800 */
[----:B------:R4:W-:Y:S01]  /*0520*/  STL.64 [R1], R16 ;  /* 0x0000001001007387 */ /* 0x0009e20000100a00 */
[----:B0-----:R-:W-:Y:S01]  /*0530*/  MOV R4, UR4 ;  /* 0x0000000400047c02 */ /* 0x001fe20008000f00 */
[----:B-1----:R-:W-:-:S04]  /*0540*/  FADD R0, R0, R3 ;  /* 0x0000000300007221 */ /* 0x002fc80000000000 */
[----:B--2---:R-:W-:Y:S01]  /*0550*/  FADD R0, R0, R5 ;  /* 0x0000000500007221 */ /* 0x004fe20000000000 */
[----:B------:R-:W-:-:S03]  /*0560*/  IMAD.U32 R5, RZ, RZ, UR5 ;  /* 0x00000005ff057e24 */ /* 0x000fc6000f8e00ff */
[----:B---3--:R-:W-:Y:S01]  /*0570*/  FADD R3, R0, R7 ;  /* 0x0000000700037221 */ /* 0x008fe20000000000 */
[----:B------:R-:W-:Y:S01]  /*0580*/  MOV R0, 0x0 ;  /* 0x0000000000007802 */ /* 0x000fe20000000f00 */
[----:B------:R-:W-:Y:S02]  /*0590*/  IMAD.MOV.U32 R7, RZ, RZ, R22 ;  /* 0x000000ffff077224 */ /* 0x000fe400078e0016 */
[----:B------:R-:W0:Y:S01]  /*05a0*/  F2F.F64.F32 R8, R3 ;  /* 0x0000000300087310 */ /* 0x000e220000201800 */
[----:B------:R4:W-:Y:S01]  /*05b0*/  STS [R18], R3 ;  /* 0x0000000312007388 */ /* 0x0009e20000000800 */
[----:B------:R4:W1:Y:S03]  /*05c0*/  LDC.64 R10, c[0x4][R0] ;  /* 0x01000000000a7b82 */ /* 0x0008660000000a00 */
[----:B0-----:R4:W-:Y:S02]  /*05d0*/  STL.64 [R1+0x8], R8 ;  /* 0x0000080801007387 */ /* 0x0019e40000100a00 */
[----:B------:R-:W-:-:S07]  /*05e0*/  LEPC R20, `(.L_x_2) ;  /* 0x000000001014794e */ /* 0x000fce0000000000 */
[----:B-1--4-:R-:W-:Y:S05]  /*05f0*/  CALL.ABS.NOINC R10 ;  /* 0x000000000a007343 */ /* 0x012fea0003c00000 */
.L_x_2:
[----:B------:R-:W-:Y:S01]  /*0600*/  ISETP.GT.U32.AND P0, PT, R17, 0xf, PT ;  /* 0x0000000f1100780c */ /* 0x000fe20003f04070 */
[----:B------:R-:W-:Y:S05]  /*0610*/  WARPSYNC.ALL ;  /* 0x0000000000007948 */ /* 0x000fea0003800000 */
[----:B------:R-:W-:Y:S07]  /*0620*/  BAR.SYNC.DEFER_BLOCKING 0x0 ;  /* 0x0000000000007b1d */ /* 0x000fee0000010000 */
[----:B------:R-:W-:Y:S05]  /*0630*/  @P0 BRA `(.L_x_3) ;  /* 0x0000000000540947 */ /* 0x000fea0003800000 */
[----:B------:R-:W-:Y:S01]  /*0640*/  LDS R0, [R18] ;  /* 0x0000000012007984 */ /* 0x000fe20000000800 */
[----:B------:R-:W-:Y:S01]  /*0650*/  HFMA2 R16, -RZ, RZ, 0, 9.5367431640625e-07 ;  /* 0x00000010ff107431 */ /* 0x000fe200000001ff */
[----:B------:R-:W0:Y:S01]  /*0660*/  LDCU.64 UR4, c[0x4][0x8] ;  /* 0x01000100ff0477ac */ /* 0x000e220008000a00 */
[----:B------:R-:W-:Y:S01]  /*0670*/  IMAD.MOV.U32 R6, RZ, RZ, R19 ;  /* 0x000000ffff067224 */ /* 0x000fe200078e0013 */
[----:B------:R-:W1:Y:S04]  /*0680*/  LDS R3, [R18+0x40] ;  /* 0x0000400012037984 */ /* 0x000e680000000800 */
[----:B------:R-:W2:Y:S04]  /*0690*/  LDS R5, [R18+0x80] ;  /* 0x0000800012057984 */ /* 0x000ea80000000800 */
[----:B------:R-:W3:Y:S04]  /*06a0*/  LDS R7, [R18+0xc0] ;  /* 0x0000c00012077984 */ /* 0x000ee80000000800 */
[----:B------:R4:W-:Y:S01]  /*06b0*/  STL.64 [R1], R16 ;  /* 0x0000001001007387 */ /* 0x0009e20000100a00 */
[----:B0-----:R-:W-:-:S02]  /*06c0*/  IMAD.U32 R4, RZ, RZ, UR4 ;  /* 0x00000004ff047e24 */ /* 0x001fc4000f8e00ff */
[----:B-1----:R-:W-:-:S04]  /*06d0*/  FADD R0, R0, R3 ;  /* 0x0000000300007221 */ /* 0x002fc80000000000 */
[----:B--2---:R-:W-:Y:S01]  /*06e0*/  FADD R0, R0, R5 ;  /* 0x0000000500007221 */ /* 0x004fe20000000000 */
[----:B------:R-:W-:-:S03]  /*06f0*/  MOV R5, UR5 ;  /* 0x0000000500057c02 */ /* 0x000fc60008000f00 */
[----:B---3--:R-:W-:Y:S01]  /*0700*/  FADD R3, R0, R7 ;  /* 0x0000000700037221 */ /* 0x008fe20000000000 */
[----:B------:R-:W-:Y:S02]  /*0710*/  MOV R0, 0x0 ;  /* 0x0000000000007802 */ /* 0x000fe40000000f00 */
[----:B------:R-:W-:Y:S01]  /*0720*/  MOV R7, R22 ;  /* 0x0000001600077202 */ /* 0x000fe20000000f00 */
[----:B------:R-:W0:Y:S01]  /*0730*/  F2F.F64.F32 R8, R3 ;  /* 0x0000000300087310 */ /* 0x000e220000201800 */
[----:B------:R4:W-:Y:S01]  /*0740*/  STS [R18], R3 ;  /* 0x0000000312007388 */ /* 0x0009e20000000800 */
[----:B------:R4:W1:Y:S03]  /*0750*/  LDC.64 R10, c[0x4][R0] ;  /* 0x01000000000a7b82 */ /* 0x0008660000000a00 */
[----:B0-----:R4:W-:Y:S02]  /*0760*/  STL.64 [R1+0x8], R8 ;  /* 0x0000080801007387 */ /* 0x0019e40000100a00 */
[----:B------:R-:W-:-:S07]  /*0770*/  LEPC R20, `(.L_x_3) ;  /* 0x000000001014794e */ /* 0x000fce0000000000 */
[----:B-1--4-:R-:W-:Y:S05]  /*0780*/  CALL.ABS.NOINC R10 ;  /* 0x000000000a007343 */ /* 0x012fea0003c00000 */
.L_x_3:
        /* <DEDUP_REMOVED lines=25> */
.L_x_4:
[----:B------:R-:W-:Y:S01]  /*0920*/  ISETP.NE.AND P0, PT, R17, RZ, PT ;  /* 0x000000ff1100720c */ /* 0x000fe20003f05270 */
[----:B------:R-:W-:Y:S05]  /*0930*/  WARPSYNC.ALL ;  /* 0x0000000000007948 */ /* 0x000fea0003800000 */
[----:B------:R-:W-:Y:S06]  /*0940*/  BAR.SYNC.DEFER_BLOCKING 0x0 ;  /* 0x0000000000007b1d */ /* 0x000fec0000010000 */
[----:B------:R-:W-:Y:S04]  /*0950*/  BSSY.RECONVERGENT B6, `(.L_x_5) ;  /* 0x0000019000067945 */ /* 0x000fe80003800200 */
[----:B------:R-:W-:Y:S05]  /*0960*/  @P0 BRA `(.L_x_6) ;  /* 0x00000000005c0947 */ /* 0x000fea0003800000 */
[----:B------:R-:W0:Y:S01]  /*0970*/  S2UR UR5, SR_CgaCtaId ;  /* 0x00000000000579c3 */ /* 0x000e220000008800 */
[----:B------:R-:W-:Y:S01]  /*0980*/  UMOV UR4, 0x400 ;  /* 0x0000040000047882 */ /* 0x000fe20000000000 */
[----:B------:R-:W-:Y:S01]  /*0990*/  LDS R0, [R18] ;  /* 0x0000000012007984 */ /* 0x000fe20000000800 */
[----:B------:R-:W-:Y:S02]  /*09a0*/  HFMA2 R10, -RZ, RZ, 0, 5.9604644775390625e-08 ;  /* 0x00000001ff0a7431 */ /* 0x000fe400000001ff */
[----:B------:R-:W-:-:S05]  /*09b0*/  IMAD.MOV.U32 R11, RZ, RZ, RZ ;  /* 0x000000ffff0b7224 */ /* 0x000fca00078e00ff */
[----:B------:R-:W-:Y:S01]  /*09c0*/  STL.64 [R1], R10 ;  /* 0x0000000a01007387 */ /* 0x000fe20000100a00 */
[----:B0-----:R-:W-:-:S09]  /*09d0*/  ULEA UR4, UR5, UR4, 0x18 ;  /* 0x0000000405047291 */ /* 0x001fd2000f8ec0ff */
[----:B------:R-:W0:Y:S02]  /*09e0*/  LDS.128 R4, [UR4] ;  /* 0x00000004ff047984 */ /* 0x000e240008000c00 */
[----:B------:R-:W1:Y:S01]  /*09f0*/  LDCU.64 UR4, c[0x4][0x8] ;  /* 0x01000100ff0477ac */ /* 0x000e620008000a00 */
[----:B0-----:R-:W-:Y:S01]  /*0a00*/  FADD R5, R0, R5 ;  /* 0x0000000500057221 */ /* 0x001fe20000000000 */
[----:B------:R-:W-:Y:S02]  /*0a10*/  MOV R0, 0x0 ;  /* 0x0000000000007802 */ /* 0x000fe40000000f00 */
[----:B-1----:R-:W-:Y:S01]  /*0a20*/  MOV R4, UR4 ;  /* 0x0000000400047c02 */ /* 0x002fe20008000f00 */
[----:B------:R-:W-:Y:S01]  /*0a30*/  FADD R6, R5, R6 ;  /* 0x0000000605067221 */ /* 0x000fe20000000000 */
[----:B------:R0:W1:Y:S01]  /*0a40*/  LDC.64 R12, c[0x4][R0] ;  /* 0x01000000000c7b82 */ /* 0x0000620000000a00 */
[----:B------:R-:W-:Y:S02]  /*0a50*/  IMAD.U32 R5, RZ, RZ, UR5 ;  /* 0x00000005ff057e24 */ /* 0x000fe4000f8e00ff */
[----:B------:R-:W-:Y:S01]  /*0a60*/  FADD R3, R6, R7 ;  /* 0x0000000706037221 */ /* 0x000fe20000000000 */
[----:B------:R-:W-:-:S02]  /*0a70*/  MOV R6, R19 ;  /* 0x0000001300067202 */ /* 0x000fc40000000f00 */
[----:B------:R-:W-:Y:S01]  /*0a80*/  MOV R7, R22 ;  /* 0x0000001600077202 */ /* 0x000fe20000000f00 */
[----:B------:R-:W2:Y:S01]  /*0a90*/  F2F.F64.F32 R8, R3 ;  /* 0x0000000300087310 */ /* 0x000ea20000201800 */
[----:B------:R0:W-:Y:S04]  /*0aa0*/  STS [R18], R3 ;  /* 0x0000000312007388 */ /* 0x0001e80000000800 */
[----:B--2---:R0:W-:Y:S02]  /*0ab0*/  STL.64 [R1+0x8], R8 ;  /* 0x0000080801007387 */ /* 0x0041e40000100a00 */
[----:B------:R-:W-:-:S07]  /*0ac0*/  LEPC R20, `(.L_x_6) ;  /* 0x000000001014794e */ /* 0x000fce0000000000 */
[----:B01----:R-:W-:Y:S05]  /*0ad0*/  CALL.ABS.NOINC R12 ;  /* 0x000000000c007343 */ /* 0x003fea0003c00000 */
.L_x_6:
[----:B------:R-:W-:Y:S05]  /*0ae0*/  BSYNC.RECONVERGENT B6 ;  /* 0x0000000000067941 */ /* 0x000fea0003800200 */
.L_x_5:
[----:B------:R-:W0:Y:S01]  /*0af0*/  S2UR UR5, SR_CgaCtaId ;  /* 0x00000000000579c3 */ /* 0x000e220000008800 */
[----:B------:R-:W-:-:S07]  /*0b00*/  UMOV UR4, 0x400 ;  /* 0x0000040000047882 */ /* 0x000fce0000000000 */
[----:B------:R-:W1:Y:S01]  /*0b10*/  LDC.64 R2, c[0x0][0x388] ;  /* 0x0000e200ff027b82 */ /* 0x000e620000000a00 */
[----:B0-----:R-:W-:Y:S01]  /*0b20*/  ULEA UR4, UR5, UR4, 0x18 ;  /* 0x0000000405047291 */ /* 0x001fe2000f8ec0ff */
[----:B-1----:R-:W-:-:S08]  /*0b30*/  IMAD.WIDE.U32 R2, R23, 0x4, R2 ;  /* 0x0000000417027825 */ /* 0x002fd000078e0002 */
[----:B------:R-:W0:Y:S04]  /*0b40*/  LDS R5, [UR4] ;  /* 0x00000004ff057984 */ /* 0x000e280008000800 */
[----:B0-----:R-:W-:Y:S01]  /*0b50*/  STG.E desc[UR36][R2.64], R5 ;  /* 0x0000000502007986 */ /* 0x001fe2000c101924 */
[----:B------:R-:W-:Y:S05]  /*0b60*/  EXIT ;  /* 0x000000000000794d */ /* 0x000fea0003800000 */
.L_x_7:
[----:B------:R-:W-:-:S00]  /*0b70*/  BRA `(.L_x_7) ;  /* 0xfffffffc00fc7947 */ /* 0x000fc0000383ffff */
[----:B------:R-:W-:-:S00]  /*0b80*/  NOP ;  /* 0x0000000000007918 */ /* 0x000fc00000000000 */
[----:B------:R-:W-:-:S00]  /*0b90*/  NOP ;  /* 0x0000000000007918 */ /* 0x000fc00000000000 */
[----:B------:R-:W-:-:S00]  /*0ba0*/  NOP ;  /* 0x0000000000007918 */ /* 0x000fc00000000000 */
[----:B------:R-:W-:-:S00]  /*0bb0*/  NOP ;  /* 0x0000000000007918 */ /* 0x000fc00000000000 */
[----:B------:R-:W-:-:S00]  /*0bc0*/  NOP ;  /* 0x0000000000007918 */ /* 0x000fc00000000000 */
[----:B------:R-:W-:-:S00]  /*0bd0*/  NOP ;  /* 0x0000000000007918 */ /* 0x000fc00000000000 */
[----:B------:R-:W-:-:S00]  /*0be0*/  NOP ;  /* 0x0000000000007918 */ /* 0x000fc00000000000 */
[----:B------:R-:W-:-:S00]  /*0bf0*/  NOP ;  /* 0x0000000000007918 */ /* 0x000fc00000000000 */
.L_x_8:


//--------------------- .nv.global.init           --------------------------
	.section	.nv.global.init,"aw",@progbits
.nv.global.init:
	.type		$str,@object
	.size		$str,(.L_0 - $str)
$str:
        /*0000*/ 	.byte	0x74, 0x6f, 0x74, 0x61, 0x6c, 0x20, 0x61, 0x6c, 0x69, 0x76, 0x65, 0x3d, 0x25, 0x64, 0x20, 0x69
        /*0010*/ 	.byte	0x3d, 0x25, 0x64, 0x2c, 0x20, 0x25, 0x35, 0x2e, 0x32, 0x66, 0x0a, 0x00
.L_0:


//--------------------- .nv.shared._Z7add4096PfS_ --------------------------
	.section	.nv.shared._Z7add4096PfS_,"aw",@nobits
	.sectionflags	@""
	.align	4
.nv.shared._Z7add4096PfS_:
	.zero		17408


//--------------------- .nv.shared.reserved.0     --------------------------
	.section	.nv.shared.reserved.0,"aw",@nobits
	.weak		__nv_reservedSMEM_offset_0_alias
	.size		__nv_reservedSMEM_offset_0_alias, 0, 64
	.other		__nv_reservedSMEM_offset_0_alias,@"STO_CUDA_RESERVED_SHARED STV_DEFAULT"
__nv_reservedSMEM_offset_0_alias:
	.zero		0
	.zero		64


//--------------------- .nv.constant0._Z7add4096PfS_ --------------------------
	.section	.nv.constant0._Z7add4096PfS_,"a",@progbits
	.sectionflags	@""
	.align	4
.nv.constant0._Z7add4096PfS_:
	.zero		912


//--------------------- SYMBOLS --------------------------

	.type		.nv.reservedSmem.offset0,@object
	.size		.nv.reservedSmem.offset0,0x4
	.type		.nv.reservedSmem.cap,@object
	.size		.nv.reservedSmem.cap,0x4
	.type		vprintf,@function
